//
// Generated by NVIDIA NVVM Compiler
//
// Compiler Build ID: CL-36424714
// Cuda compilation tools, release 13.0, V13.0.88
// Based on NVVM 20.0.0
//

.version 9.0
.target sm_100
.address_size 64

	// .globl	cuComputeDistanceGlobal
// _ZZ23cuComputeDistanceGlobalE8shared_A has been demoted
// _ZZ23cuComputeDistanceGlobalE8shared_B has been demoted
// _ZZ23cuComputeDistanceGlobalE7begin_A has been demoted
// _ZZ23cuComputeDistanceGlobalE7begin_B has been demoted
// _ZZ23cuComputeDistanceGlobalE6step_A has been demoted
// _ZZ23cuComputeDistanceGlobalE6step_B has been demoted
// _ZZ23cuComputeDistanceGlobalE5end_A has been demoted

.visible .entry cuComputeDistanceGlobal(
	.param .u64 .ptr .align 1 cuComputeDistanceGlobal_param_0,
	.param .u32 cuComputeDistanceGlobal_param_1,
	.param .u64 .ptr .align 1 cuComputeDistanceGlobal_param_2,
	.param .u32 cuComputeDistanceGlobal_param_3,
	.param .u32 cuComputeDistanceGlobal_param_4,
	.param .u64 .ptr .align 1 cuComputeDistanceGlobal_param_5
)
{
	.reg .pred 	%p<13>;
	.reg .b32 	%r<48>;
	.reg .b32 	%f<83>;
	.reg .b64 	%rd<13>;
	// demoted variable
	.shared .align 4 .b8 _ZZ23cuComputeDistanceGlobalE8shared_A[1024];
	// demoted variable
	.shared .align 4 .b8 _ZZ23cuComputeDistanceGlobalE8shared_B[1024];
	// demoted variable
	.shared .align 4 .u32 _ZZ23cuComputeDistanceGlobalE7begin_A;
	// demoted variable
	.shared .align 4 .u32 _ZZ23cuComputeDistanceGlobalE7begin_B;
	// demoted variable
	.shared .align 4 .u32 _ZZ23cuComputeDistanceGlobalE6step_A;
	// demoted variable
	.shared .align 4 .u32 _ZZ23cuComputeDistanceGlobalE6step_B;
	// demoted variable
	.shared .align 4 .u32 _ZZ23cuComputeDistanceGlobalE5end_A;
	ld.param.u64 	%rd3, [cuComputeDistanceGlobal_param_0];
	ld.param.u32 	%r18, [cuComputeDistanceGlobal_param_1];
	ld.param.u64 	%rd4, [cuComputeDistanceGlobal_param_2];
	ld.param.u32 	%r19, [cuComputeDistanceGlobal_param_3];
	ld.param.u32 	%r20, [cuComputeDistanceGlobal_param_4];
	ld.param.u64 	%rd5, [cuComputeDistanceGlobal_param_5];
	mov.u32 	%r1, %tid.x;
	mov.u32 	%r2, %tid.y;
	mov.u32 	%r21, %ctaid.y;
	shl.b32 	%r47, %r21, 4;
	st.shared.u32 	[_ZZ23cuComputeDistanceGlobalE7begin_A], %r47;
	mov.u32 	%r22, %ctaid.x;
	shl.b32 	%r46, %r22, 4;
	st.shared.u32 	[_ZZ23cuComputeDistanceGlobalE7begin_B], %r46;
	shl.b32 	%r23, %r18, 4;
	st.shared.u32 	[_ZZ23cuComputeDistanceGlobalE6step_A], %r23;
	shl.b32 	%r24, %r19, 4;
	st.shared.u32 	[_ZZ23cuComputeDistanceGlobalE6step_B], %r24;
	add.s32 	%r25, %r20, -1;
	mul.lo.s32 	%r26, %r25, %r18;
	add.s32 	%r27, %r47, %r26;
	st.shared.u32 	[_ZZ23cuComputeDistanceGlobalE5end_A], %r27;
	add.s32 	%r5, %r46, %r1;
	add.s32 	%r6, %r47, %r2;
	setp.lt.s32 	%p2, %r26, 0;
	mov.f32 	%f81, 0f00000000;
	@%p2 bra 	$L__BB0_11;
	setp.lt.s32 	%p3, %r6, %r18;
	setp.lt.s32 	%p4, %r5, %r19;
	shl.b32 	%r28, %r2, 6;
	mov.u32 	%r29, _ZZ23cuComputeDistanceGlobalE8shared_A;
	add.s32 	%r30, %r29, %r28;
	shl.b32 	%r31, %r1, 2;
	add.s32 	%r7, %r30, %r31;
	mov.u32 	%r32, _ZZ23cuComputeDistanceGlobalE8shared_B;
	add.s32 	%r12, %r32, %r31;
	add.s32 	%r8, %r12, %r28;
	mad.lo.s32 	%r9, %r18, %r2, %r1;
	mad.lo.s32 	%r10, %r19, %r2, %r1;
	and.pred  	%p1, %p3, %p4;
	mad.lo.s32 	%r11, %r2, -60, %r30;
	add.s32 	%r13, %r47, %r1;
	cvta.to.global.u64 	%rd1, %rd3;
	cvta.to.global.u64 	%rd2, %rd4;
	mov.f32 	%f81, 0f00000000;
	not.pred 	%p8, %p1;
$L__BB0_2:
	div.s32 	%r33, %r47, %r18;
	add.s32 	%r34, %r33, %r2;
	setp.ge.s32 	%p5, %r34, %r20;
	mov.f32 	%f80, 0f00000000;
	@%p5 bra 	$L__BB0_7;
	setp.ge.s32 	%p6, %r13, %r18;
	mov.f32 	%f79, 0f00000000;
	@%p6 bra 	$L__BB0_5;
	add.s32 	%r36, %r9, %r47;
	mul.wide.s32 	%rd6, %r36, 4;
	add.s64 	%rd7, %rd1, %rd6;
	ld.global.f32 	%f79, [%rd7];
$L__BB0_5:
	setp.ge.s32 	%p7, %r5, %r19;
	st.shared.f32 	[%r7], %f79;
	@%p7 bra 	$L__BB0_8;
	add.s32 	%r37, %r10, %r46;
	mul.wide.s32 	%rd8, %r37, 4;
	add.s64 	%rd9, %rd2, %rd8;
	ld.global.f32 	%f80, [%rd9];
	bra.uni 	$L__BB0_8;
$L__BB0_7:
	mov.b32 	%r35, 0;
	st.shared.u32 	[%r7], %r35;
$L__BB0_8:
	st.shared.f32 	[%r8], %f80;
	bar.sync 	0;
	@%p8 bra 	$L__BB0_10;
	ld.shared.f32 	%f14, [%r11];
	ld.shared.f32 	%f15, [%r12];
	sub.f32 	%f16, %f14, %f15;
	fma.rn.f32 	%f17, %f16, %f16, %f81;
	ld.shared.f32 	%f18, [%r11+64];
	ld.shared.f32 	%f19, [%r12+64];
	sub.f32 	%f20, %f18, %f19;
	fma.rn.f32 	%f21, %f20, %f20, %f17;
	ld.shared.f32 	%f22, [%r11+128];
	ld.shared.f32 	%f23, [%r12+128];
	sub.f32 	%f24, %f22, %f23;
	fma.rn.f32 	%f25, %f24, %f24, %f21;
	ld.shared.f32 	%f26, [%r11+192];
	ld.shared.f32 	%f27, [%r12+192];
	sub.f32 	%f28, %f26, %f27;
	fma.rn.f32 	%f29, %f28, %f28, %f25;
	ld.shared.f32 	%f30, [%r11+256];
	ld.shared.f32 	%f31, [%r12+256];
	sub.f32 	%f32, %f30, %f31;
	fma.rn.f32 	%f33, %f32, %f32, %f29;
	ld.shared.f32 	%f34, [%r11+320];
	ld.shared.f32 	%f35, [%r12+320];
	sub.f32 	%f36, %f34, %f35;
	fma.rn.f32 	%f37, %f36, %f36, %f33;
	ld.shared.f32 	%f38, [%r11+384];
	ld.shared.f32 	%f39, [%r12+384];
	sub.f32 	%f40, %f38, %f39;
	fma.rn.f32 	%f41, %f40, %f40, %f37;
	ld.shared.f32 	%f42, [%r11+448];
	ld.shared.f32 	%f43, [%r12+448];
	sub.f32 	%f44, %f42, %f43;
	fma.rn.f32 	%f45, %f44, %f44, %f41;
	ld.shared.f32 	%f46, [%r11+512];
	ld.shared.f32 	%f47, [%r12+512];
	sub.f32 	%f48, %f46, %f47;
	fma.rn.f32 	%f49, %f48, %f48, %f45;
	ld.shared.f32 	%f50, [%r11+576];
	ld.shared.f32 	%f51, [%r12+576];
	sub.f32 	%f52, %f50, %f51;
	fma.rn.f32 	%f53, %f52, %f52, %f49;
	ld.shared.f32 	%f54, [%r11+640];
	ld.shared.f32 	%f55, [%r12+640];
	sub.f32 	%f56, %f54, %f55;
	fma.rn.f32 	%f57, %f56, %f56, %f53;
	ld.shared.f32 	%f58, [%r11+704];
	ld.shared.f32 	%f59, [%r12+704];
	sub.f32 	%f60, %f58, %f59;
	fma.rn.f32 	%f61, %f60, %f60, %f57;
	ld.shared.f32 	%f62, [%r11+768];
	ld.shared.f32 	%f63, [%r12+768];
	sub.f32 	%f64, %f62, %f63;
	fma.rn.f32 	%f65, %f64, %f64, %f61;
	ld.shared.f32 	%f66, [%r11+832];
	ld.shared.f32 	%f67, [%r12+832];
	sub.f32 	%f68, %f66, %f67;
	fma.rn.f32 	%f69, %f68, %f68, %f65;
	ld.shared.f32 	%f70, [%r11+896];
	ld.shared.f32 	%f71, [%r12+896];
	sub.f32 	%f72, %f70, %f71;
	fma.rn.f32 	%f73, %f72, %f72, %f69;
	ld.shared.f32 	%f74, [%r11+960];
	ld.shared.f32 	%f75, [%r12+960];
	sub.f32 	%f76, %f74, %f75;
	fma.rn.f32 	%f81, %f76, %f76, %f73;
$L__BB0_10:
	bar.sync 	0;
	ld.shared.u32 	%r38, [_ZZ23cuComputeDistanceGlobalE6step_A];
	add.s32 	%r47, %r38, %r47;
	ld.shared.u32 	%r39, [_ZZ23cuComputeDistanceGlobalE6step_B];
	add.s32 	%r46, %r39, %r46;
	ld.shared.u32 	%r40, [_ZZ23cuComputeDistanceGlobalE5end_A];
	setp.le.s32 	%p9, %r47, %r40;
	@%p9 bra 	$L__BB0_2;
$L__BB0_11:
	setp.ge.s32 	%p10, %r6, %r18;
	setp.ge.s32 	%p11, %r5, %r19;
	or.pred  	%p12, %p10, %p11;
	@%p12 bra 	$L__BB0_13;
	ld.shared.u32 	%r41, [_ZZ23cuComputeDistanceGlobalE7begin_A];
	add.s32 	%r42, %r41, %r2;
	ld.shared.u32 	%r43, [_ZZ23cuComputeDistanceGlobalE7begin_B];
	add.s32 	%r44, %r43, %r1;
	mad.lo.s32 	%r45, %r42, %r19, %r44;
	cvta.to.global.u64 	%rd10, %rd5;
	mul.wide.s32 	%rd11, %r45, 4;
	add.s64 	%rd12, %rd10, %rd11;
	st.global.f32 	[%rd12], %f81;
$L__BB0_13:
	ret;

}


// ===== COMPILED SASS (sm_100) =====

	.target	sm_100

	.elftype	@"ET_EXEC"


//--------------------- .note.nv.tkinfo           --------------------------
	.section	.note.nv.tkinfo,"",@"SHT_NOTE"
	.sectionflags	@"SHF_NOTE_NV_TKINFO"
	.tkinfo
        /*0018*/ 	.word	0x00000002
        /*0030*/ 	.string	""
        /*0030*/ 	.string	"ptxas"
        /*0030*/ 	.string	"Cuda compilation tools, release 13.0, V13.0.88"
        /*0030*/ 	.string	"Build cuda_13.0.r13.0/compiler.36424714_0"
        /*0030*/ 	.string	"-arch sm_100 -m 64 "



//--------------------- .note.nv.cuinfo           --------------------------
	.section	.note.nv.cuinfo,"",@"SHT_NOTE"
	.sectionflags	@"SHF_NOTE_NV_CUINFO"
        /*0018*/ 	.short	0x0002
        /*001a*/ 	.short	0x0064
        /*001c*/ 	.short	0x0082
	.zero		2


//--------------------- .nv.info                  --------------------------
	.section	.nv.info,"",@"SHT_CUDA_INFO"
	.align	4


	//----- nvinfo : EIATTR_REGCOUNT
	.align		4
        /*0000*/ 	.byte	0x04, 0x2f
        /*0002*/ 	.short	(.L_1 - .L_0)
	.align		4
.L_0:
        /*0004*/ 	.word	index@(cuComputeDistanceGlobal)
        /*0008*/ 	.word	0x0000001e


	//----- nvinfo : EIATTR_FRAME_SIZE
	.align		4
.L_1:
        /*000c*/ 	.byte	0x04, 0x11
        /*000e*/ 	.short	(.L_3 - .L_2)
	.align		4
.L_2:
        /*0010*/ 	.word	index@(cuComputeDistanceGlobal)
        /*0014*/ 	.word	0x00000000


	//----- nvinfo : EIATTR_MIN_STACK_SIZE
	.align		4
.L_3:
        /*0018*/ 	.byte	0x04, 0x12
        /*001a*/ 	.short	(.L_5 - .L_4)
	.align		4
.L_4:
        /*001c*/ 	.word	index@(cuComputeDistanceGlobal)
        /*0020*/ 	.word	0x00000000
.L_5:


//--------------------- .nv.compat                --------------------------
	.section	.nv.compat,"",@"SHT_CUDA_COMPAT_INFO"
	.align	4
        /*0000*/ 	.byte	0x02, 0x09, 0x00, 0x00, 0x02, 0x02, 0x01, 0x00, 0x02, 0x05, 0x05, 0x00, 0x03, 0x07, 0x01, 0x01
        /*0010*/ 	.byte	0x02, 0x03, 0x00, 0x00, 0x02, 0x06, 0x01, 0x00, 0x04, 0x0b, 0x08, 0x00, 0x09, 0x00, 0x00, 0x00
        /*0020*/ 	.byte	0x00, 0x00, 0x00, 0x00


//--------------------- .nv.info.cuComputeDistanceGlobal --------------------------
	.section	.nv.info.cuComputeDistanceGlobal,"",@"SHT_CUDA_INFO"
	.sectionflags	@""
	.align	4


	//----- nvinfo : EIATTR_CUDA_API_VERSION
	.align		4
        /*0000*/ 	.byte	0x04, 0x37
        /*0002*/ 	.short	(.L_7 - .L_6)
.L_6:
        /*0004*/ 	.word	0x00000082


	//----- nvinfo : EIATTR_KPARAM_INFO
	.align		4
.L_7:
        /*0008*/ 	.byte	0x04, 0x17
        /*000a*/ 	.short	(.L_9 - .L_8)
.L_8:
        /*000c*/ 	.word	0x00000000
        /*0010*/ 	.short	0x0005
        /*0012*/ 	.short	0x0020
        /*0014*/ 	.byte	0x00, 0xf5, 0x21, 0x00


	//----- nvinfo : EIATTR_KPARAM_INFO
	.align		4
.L_9:
        /*0018*/ 	.byte	0x04, 0x17
        /*001a*/ 	.short	(.L_11 - .L_10)
.L_10:
        /*001c*/ 	.word	0x00000000
        /*0020*/ 	.short	0x0004
        /*0022*/ 	.short	0x001c
        /*0024*/ 	.byte	0x00, 0xf0, 0x11, 0x00


	//----- nvinfo : EIATTR_KPARAM_INFO
	.align		4
.L_11:
        /*0028*/ 	.byte	0x04, 0x17
        /*002a*/ 	.short	(.L_13 - .L_12)
.L_12:
        /*002c*/ 	.word	0x00000000
        /*0030*/ 	.short	0x0003
        /*0032*/ 	.short	0x0018
        /*0034*/ 	.byte	0x00, 0xf0, 0x11, 0x00


	//----- nvinfo : EIATTR_KPARAM_INFO
	.align		4
.L_13:
        /*0038*/ 	.byte	0x04, 0x17
        /*003a*/ 	.short	(.L_15 - .L_14)
.L_14:
        /*003c*/ 	.word	0x00000000
        /*0040*/ 	.short	0x0002
        /*0042*/ 	.short	0x0010
        /*0044*/ 	.byte	0x00, 0xf5, 0x21, 0x00


	//----- nvinfo : EIATTR_KPARAM_INFO
	.align		4
.L_15:
        /*0048*/ 	.byte	0x04, 0x17
        /*004a*/ 	.short	(.L_17 - .L_16)
.L_16:
        /*004c*/ 	.word	0x00000000
        /*0050*/ 	.short	0x0001
        /*0052*/ 	.short	0x0008
        /*0054*/ 	.byte	0x00, 0xf0, 0x11, 0x00


	//----- nvinfo : EIATTR_KPARAM_INFO
	.align		4
.L_17:
        /*0058*/ 	.byte	0x04, 0x17
        /*005a*/ 	.short	(.L_19 - .L_18)
.L_18:
        /*005c*/ 	.word	0x00000000
        /*0060*/ 	.short	0x0000
        /*0062*/ 	.short	0x0000
        /*0064*/ 	.byte	0x00, 0xf5, 0x21, 0x00


	//----- nvinfo : EIATTR_SPARSE_MMA_MASK
	.align		4
.L_19:
        /*0068*/ 	.byte	0x03, 0x50
        /*006a*/ 	.short	0x0000


	//----- nvinfo : EIATTR_MAXREG_COUNT
	.align		4
        /*006c*/ 	.byte	0x03, 0x1b
        /*006e*/ 	.short	0x00ff


	//----- nvinfo : EIATTR_NUM_BARRIERS
	.align		4
        /*0070*/ 	.byte	0x02, 0x4c
        /*0072*/ 	.byte	0x01
	.zero		1


	//----- nvinfo : EIATTR_MERCURY_ISA_VERSION
	.align		4
        /*0074*/ 	.byte	0x03, 0x5f
        /*0076*/ 	.short	0x0101


	//----- nvinfo : EIATTR_VRC_CTA_INIT_COUNT
	.align		4
        /*0078*/ 	.byte	0x02, 0x4a
	.zero		1
	.zero		1


	//----- nvinfo : EIATTR_EXIT_INSTR_OFFSETS
	.align		4
        /*007c*/ 	.byte	0x04, 0x1c
        /*007e*/ 	.short	(.L_21 - .L_20)


	//   ....[0]....
.L_20:
        /*0080*/ 	.word	0x00000ac0


	//   ....[1]....
        /*0084*/ 	.word	0x00000b70


	//----- nvinfo : EIATTR_CRS_STACK_SIZE
	.align		4
.L_21:
        /*0088*/ 	.byte	0x04, 0x1e
        /*008a*/ 	.short	(.L_23 - .L_22)
.L_22:
        /*008c*/ 	.word	0x00000000


	//----- nvinfo : EIATTR_CBANK_PARAM_SIZE
	.align		4
.L_23:
        /*0090*/ 	.byte	0x03, 0x19
        /*0092*/ 	.short	0x0028


	//----- nvinfo : EIATTR_PARAM_CBANK
	.align		4
        /*0094*/ 	.byte	0x04, 0x0a
        /*0096*/ 	.short	(.L_25 - .L_24)
	.align		4
.L_24:
        /*0098*/ 	.word	index@(.nv.constant0.cuComputeDistanceGlobal)
        /*009c*/ 	.short	0x0380
        /*009e*/ 	.short	0x0028


	//----- nvinfo : EIATTR_SW_WAR
	.align		4
.L_25:
        /*00a0*/ 	.byte	0x04, 0x36
        /*00a2*/ 	.short	(.L_27 - .L_26)
.L_26:
        /*00a4*/ 	.word	0x00000008
.L_27:


//--------------------- .nv.callgraph             --------------------------
	.section	.nv.callgraph,"",@"SHT_CUDA_CALLGRAPH"
	.align	4
	.sectionentsize	8
	.align		4
        /*0000*/ 	.word	0x00000000
	.align		4
        /*0004*/ 	.word	0xffffffff
	.align		4
        /*0008*/ 	.word	0x00000000
	.align		4
        /*000c*/ 	.word	0xfffffffe
	.align		4
        /*0010*/ 	.word	0x00000000
	.align		4
        /*0014*/ 	.word	0xfffffffd
	.align		4
        /*0018*/ 	.word	0x00000000
	.align		4
        /*001c*/ 	.word	0xfffffffc


//--------------------- .text.cuComputeDistanceGlobal --------------------------
	.section	.text.cuComputeDistanceGlobal,"ax",@progbits
	.align	128
        .global         cuComputeDistanceGlobal
        .type           cuComputeDistanceGlobal,@function
        .size           cuComputeDistanceGlobal,(.L_x_10 - cuComputeDistanceGlobal)
        .other          cuComputeDistanceGlobal,@"STO_CUDA_ENTRY STV_DEFAULT"
cuComputeDistanceGlobal:
.text.cuComputeDistanceGlobal:
[----:B------:R-:W-:Y:S01]  /*0000*/  LDC R1, c[0x0][0x37c] ;  /* 0x0000df00ff017b82 */ /* 0x000fe20000000800 */
[----:B------:R-:W0:Y:S07]  /*0010*/  S2R R4, SR_CTAID.Y ;  /* 0x0000000000047919 */ /* 0x000e2e0000002600 */
[----:B------:R-:W1:Y:S01]  /*0020*/  LDC.64 R8, c[0x0][0x398] ;  /* 0x0000e600ff087b82 */ /* 0x000e620000000a00 */
[----:B------:R-:W2:Y:S01]  /*0030*/  LDCU UR4, c[0x0][0x388] ;  /* 0x00007100ff0477ac */ /* 0x000ea20008000800 */
[----:B------:R-:W-:Y:S01]  /*0040*/  HFMA2 R12, -RZ, RZ, 0, 0 ;  /* 0x00000000ff0c7431 */ /* 0x000fe200000001ff */
[----:B------:R-:W3:Y:S01]  /*0050*/  S2R R5, SR_CTAID.X ;  /* 0x0000000000057919 */ /* 0x000ee20000002500 */
[----:B------:R-:W4:Y:S01]  /*0060*/  LDCU.64 UR6, c[0x0][0x358] ;  /* 0x00006b00ff0677ac */ /* 0x000f220008000a00 */
[----:B------:R-:W5:Y:S03]  /*0070*/  S2R R10, SR_TID.X ;  /* 0x00000000000a7919 */ /* 0x000f660000002100 */
[----:B------:R-:W4:Y:S01]  /*0080*/  S2UR UR5, SR_CgaCtaId ;  /* 0x00000000000579c3 */ /* 0x000f220000008800 */
[----:B------:R-:W5:Y:S01]  /*0090*/  S2R R11, SR_TID.Y ;  /* 0x00000000000b7919 */ /* 0x000f620000002200 */
[----:B--2---:R-:W-:Y:S01]  /*00a0*/  MOV R0, UR4 ;  /* 0x0000000400007c02 */ /* 0x004fe20008000f00 */
[----:B------:R-:W-:Y:S01]  /*00b0*/  UMOV UR4, 0x400 ;  /* 0x0000040000047882 */ /* 0x000fe20000000000 */
[----:B-1----:R-:W-:-:S03]  /*00c0*/  IADD3 R9, PT, PT, R9, -0x1, RZ ;  /* 0xffffffff09097810 */ /* 0x002fc60007ffe0ff */
[----:B------:R-:W-:Y:S01]  /*00d0*/  IMAD.SHL.U32 R6, R0, 0x10, RZ ;  /* 0x0000001000067824 */ /* 0x000fe200078e00ff */
[----:B------:R-:W-:Y:S01]  /*00e0*/  SHF.L.U32 R7, R8, 0x4, RZ ;  /* 0x0000000408077819 */ /* 0x000fe200000006ff */
[----:B------:R-:W-:Y:S01]  /*00f0*/  IMAD R9, R9, R0, RZ ;  /* 0x0000000009097224 */ /* 0x000fe200078e02ff */
[----:B0-----:R-:W-:Y:S01]  /*0100*/  SHF.L.U32 R4, R4, 0x4, RZ ;  /* 0x0000000404047819 */ /* 0x001fe200000006ff */
[----:B----4-:R-:W-:-:S03]  /*0110*/  ULEA UR8, UR5, UR4, 0x18 ;  /* 0x0000000405087291 */ /* 0x010fc6000f8ec0ff */
[----:B------:R-:W-:Y:S02]  /*0120*/  ISETP.GE.AND P0, PT, R9, RZ, PT ;  /* 0x000000ff0900720c */ /* 0x000fe40003f06270 */
[----:B---3--:R-:W-:Y:S02]  /*0130*/  SHF.L.U32 R5, R5, 0x4, RZ ;  /* 0x0000000405057819 */ /* 0x008fe400000006ff */
[C---:B------:R-:W-:Y:S02]  /*0140*/  IADD3 R2, PT, PT, R4.reuse, R9, RZ ;  /* 0x0000000904027210 */ /* 0x040fe40007ffe0ff */
[----:B-----5:R-:W-:Y:S01]  /*0150*/  IADD3 R13, PT, PT, R5, R10, RZ ;  /* 0x0000000a050d7210 */ /* 0x020fe20007ffe0ff */
[----:B------:R0:W-:Y:S01]  /*0160*/  STS.128 [UR8+0x800], R4 ;  /* 0x00080004ff007988 */ /* 0x0001e20008000c08 */
[----:B------:R-:W-:-:S03]  /*0170*/  IADD3 R9, PT, PT, R4, R11, RZ ;  /* 0x0000000b04097210 */ /* 0x000fc60007ffe0ff */
[----:B------:R0:W-:Y:S02]  /*0180*/  STS [UR8+0x810], R2 ;  /* 0x00081002ff007988 */ /* 0x0001e40008000808 */
[----:B------:R-:W-:Y:S05]  /*0190*/  @!P0 BRA `(.L_x_0) ;  /* 0x00000008003c8947 */ /* 0x000fea0003800000 */
[----:B0-----:R-:W-:Y:S01]  /*01a0*/  IABS R6, R0 ;  /* 0x0000000000067213 */ /* 0x001fe20000000000 */
[----:B------:R-:W0:Y:S01]  /*01b0*/  LDC R14, c[0x0][0x388] ;  /* 0x0000e200ff0e7b82 */ /* 0x000e220000000800 */
[----:B------:R-:W-:Y:S01]  /*01c0*/  MOV R7, R4 ;  /* 0x0000000400077202 */ /* 0x000fe20000000f00 */
[----:B------:R-:W-:Y:S01]  /*01d0*/  UIADD3 UR4, UPT, UPT, UR4, 0x400, URZ ;  /* 0x0000040004047890 */ /* 0x000fe2000fffe0ff */
[----:B------:R-:W1:Y:S01]  /*01e0*/  I2F.RP R12, R6 ;  /* 0x00000006000c7306 */ /* 0x000e620000209400 */
[----:B------:R-:W-:Y:S01]  /*01f0*/  LEA R21, R11, UR8, 0x6 ;  /* 0x000000080b157c11 */ /* 0x000fe2000f8e30ff */
[----:B------:R-:W2:Y:S01]  /*0200*/  LDCU UR10, c[0x0][0x398] ;  /* 0x00007300ff0a77ac */ /* 0x000ea20008000800 */
[----:B------:R-:W-:Y:S02]  /*0210*/  IADD3 R15, PT, PT, R7, R10, RZ ;  /* 0x0000000a070f7210 */ /* 0x000fe40007ffe0ff */
[----:B------:R-:W3:Y:S01]  /*0220*/  LDC.64 R2, c[0x0][0x380] ;  /* 0x0000e000ff027b82 */ /* 0x000ee20000000a00 */
[----:B------:R-:W-:Y:S01]  /*0230*/  ULEA UR4, UR5, UR4, 0x18 ;  /* 0x0000000405047291 */ /* 0x000fe2000f8ec0ff */
[----:B------:R-:W-:Y:S01]  /*0240*/  ISETP.GE.AND P1, PT, R15, R0, PT ;  /* 0x000000000f00720c */ /* 0x000fe20003f26270 */
[----:B------:R-:W4:Y:S01]  /*0250*/  LDCU UR9, c[0x0][0x39c] ;  /* 0x00007380ff0977ac */ /* 0x000f220008000800 */
[----:B------:R-:W-:-:S02]  /*0260*/  ISETP.GE.AND P0, PT, R13, R8, PT ;  /* 0x000000080d00720c */ /* 0x000fc40003f06270 */
[----:B------:R-:W-:Y:S02]  /*0270*/  MOV R16, R5 ;  /* 0x0000000500107202 */ /* 0x000fe40000000f00 */
[----:B------:R-:W-:Y:S01]  /*0280*/  LEA R20, R10, UR4, 0x2 ;  /* 0x000000040a147c11 */ /* 0x000fe2000f8e10ff */
[----:B-1----:R-:W1:Y:S01]  /*0290*/  MUFU.RCP R12, R12 ;  /* 0x0000000c000c7308 */ /* 0x002e620000001000 */
[----:B------:R-:W-:Y:S01]  /*02a0*/  ISETP.LT.AND P0, PT, R9, R0, !P0 ;  /* 0x000000000900720c */ /* 0x000fe20004701270 */
[----:B-1----:R-:W-:Y:S02]  /*02b0*/  VIADD R18, R12, 0xffffffe ;  /* 0x0ffffffe0c127836 */ /* 0x002fe40000000000 */
[----:B------:R-:W-:-:S04]  /*02c0*/  IMAD.MOV.U32 R12, RZ, RZ, RZ ;  /* 0x000000ffff0c7224 */ /* 0x000fc800078e00ff */
[----:B------:R1:W5:Y:S02]  /*02d0*/  F2I.FTZ.U32.TRUNC.NTZ R19, R18 ;  /* 0x0000001200137305 */ /* 0x000364000021f000 */
[----:B-1----:R-:W-:Y:S02]  /*02e0*/  MOV R18, RZ ;  /* 0x000000ff00127202 */ /* 0x002fe40000000f00 */
[----:B-----5:R-:W-:-:S05]  /*02f0*/  IADD3 R17, PT, PT, RZ, -R19, RZ ;  /* 0x80000013ff117210 */ /* 0x020fca0007ffe0ff */
[----:B------:R-:W-:Y:S02]  /*0300*/  IMAD R15, R17, R6, RZ ;  /* 0x00000006110f7224 */ /* 0x000fe400078e02ff */
[C---:B------:R-:W-:Y:S01]  /*0310*/  IMAD R17, R11.reuse, R8, R10 ;  /* 0x000000080b117224 */ /* 0x040fe200078e020a */
[----:B------:R-:W-:Y:S01]  /*0320*/  LEA R8, R11, R20, 0x6 ;  /* 0x000000140b087211 */ /* 0x000fe200078e30ff */
[----:B------:R-:W-:Y:S01]  /*0330*/  IMAD.HI.U32 R15, R19, R15, R18 ;  /* 0x0000000f130f7227 */ /* 0x000fe200078e0012 */
[----:B------:R-:W-:-:S03]  /*0340*/  LEA R19, R10, R21, 0x2 ;  /* 0x000000150a137211 */ /* 0x000fc600078e10ff */
[C---:B------:R-:W-:Y:S02]  /*0350*/  IMAD R18, R11.reuse, R0, R10 ;  /* 0x000000000b127224 */ /* 0x040fe400078e020a */
[----:B0-234-:R-:W-:-:S07]  /*0360*/  IMAD R21, R11, -0x3c, R21 ;  /* 0xffffffc40b157824 */ /* 0x01dfce00078e0215 */
.L_x_8:
[----:B------:R-:W-:Y:S01]  /*0370*/  IABS R22, R7 ;  /* 0x0000000700167213 */ /* 0x000fe20000000000 */
[----:B------:R-:W-:Y:S01]  /*0380*/  BSSY.RECONVERGENT B0, `(.L_x_1) ;  /* 0x0000024000007945 */ /* 0x000fe20003800200 */
[----:B------:R-:W-:Y:S01]  /*0390*/  MOV R0, R14 ;  /* 0x0000000e00007202 */ /* 0x000fe20000000f00 */
[----:B---3--:R-:W-:Y:S02]  /*03a0*/  HFMA2 R23, -RZ, RZ, 0, 0 ;  /* 0x00000000ff177431 */ /* 0x008fe400000001ff */
[----:B------:R-:W-:Y:S01]  /*03b0*/  IMAD.HI.U32 R4, R15, R22, RZ ;  /* 0x000000160f047227 */ /* 0x000fe200078e00ff */
[----:B------:R-:W-:-:S04]  /*03c0*/  IABS R24, R0 ;  /* 0x0000000000187213 */ /* 0x000fc80000000000 */
[----:B------:R-:W-:-:S05]  /*03d0*/  IADD3 R5, PT, PT, -R4, RZ, RZ ;  /* 0x000000ff04057210 */ /* 0x000fca0007ffe1ff */
[----:B------:R-:W-:-:S05]  /*03e0*/  IMAD R5, R24, R5, R22 ;  /* 0x0000000518057224 */ /* 0x000fca00078e0216 */
[----:B------:R-:W-:-:S13]  /*03f0*/  ISETP.GT.U32.AND P4, PT, R6, R5, PT ;  /* 0x000000050600720c */ /* 0x000fda0003f84070 */
[----:B------:R-:W-:Y:S01]  /*0400*/  @!P4 IADD3 R5, PT, PT, R5, -R24, RZ ;  /* 0x800000180505c210 */ /* 0x000fe20007ffe0ff */
[----:B------:R-:W-:Y:S01]  /*0410*/  @!P4 VIADD R4, R4, 0x1 ;  /* 0x000000010404c836 */ /* 0x000fe20000000000 */
[----:B------:R-:W-:Y:S02]  /*0420*/  ISETP.NE.AND P4, PT, R0, RZ, PT ;  /* 0x000000ff0000720c */ /* 0x000fe40003f85270 */
[----:B------:R-:W-:Y:S02]  /*0430*/  ISETP.GE.U32.AND P2, PT, R5, R6, PT ;  /* 0x000000060500720c */ /* 0x000fe40003f46070 */
[----:B------:R-:W-:-:S04]  /*0440*/  LOP3.LUT R5, R7, R0, RZ, 0x3c, !PT ;  /* 0x0000000007057212 */ /* 0x000fc800078e3cff */
[----:B------:R-:W-:-:S07]  /*0450*/  ISETP.GE.AND P3, PT, R5, RZ, PT ;  /* 0x000000ff0500720c */ /* 0x000fce0003f66270 */
[----:B------:R-:W-:-:S06]  /*0460*/  @P2 IADD3 R4, PT, PT, R4, 0x1, RZ ;  /* 0x0000000104042810 */ /* 0x000fcc0007ffe0ff */
[----:B------:R-:W-:Y:S02]  /*0470*/  @!P3 IADD3 R4, PT, PT, -R4, RZ, RZ ;  /* 0x000000ff0404b210 */ /* 0x000fe40007ffe1ff */
[----:B------:R-:W-:-:S04]  /*0480*/  @!P4 LOP3.LUT R4, RZ, R0, RZ, 0x33, !PT ;  /* 0x00000000ff04c212 */ /* 0x000fc800078e33ff */
[----:B------:R-:W-:-:S04]  /*0490*/  IADD3 R4, PT, PT, R4, R11, RZ ;  /* 0x0000000b04047210 */ /* 0x000fc80007ffe0ff */
[----:B------:R-:W-:-:S13]  /*04a0*/  ISETP.GE.AND P2, PT, R4, UR9, PT ;  /* 0x0000000904007c0c */ /* 0x000fda000bf46270 */
[----:B--2---:R-:W-:Y:S05]  /*04b0*/  @P2 BRA `(.L_x_2) ;  /* 0x00000000003c2947 */ /* 0x004fea0003800000 */
[----:B------:R-:W-:Y:S01]  /*04c0*/  BSSY.RECONVERGENT B1, `(.L_x_3) ;  /* 0x0000006000017945 */ /* 0x000fe20003800200 */
[----:B------:R-:W-:-:S03]  /*04d0*/  MOV R4, RZ ;  /* 0x000000ff00047202 */ /* 0x000fc60000000f00 */
[----:B------:R-:W-:Y:S05]  /*04e0*/  @P1 BRA `(.L_x_4) ;  /* 0x00000000000c1947 */ /* 0x000fea0003800000 */
[----:B------:R-:W-:-:S04]  /*04f0*/  IMAD.IADD R5, R18, 0x1, R7 ;  /* 0x0000000112057824 */ /* 0x000fc800078e0207 */
[----:B------:R-:W-:-:S06]  /*0500*/  IMAD.WIDE R4, R5, 0x4, R2 ;  /* 0x0000000405047825 */ /* 0x000fcc00078e0202 */
[----:B------:R0:W5:Y:S02]  /*0510*/  LDG.E R4, desc[UR6][R4.64] ;  /* 0x0000000604047981 */ /* 0x000164000c1e1900 */
.L_x_4:
[----:B------:R-:W-:Y:S05]  /*0520*/  BSYNC.RECONVERGENT B1 ;  /* 0x0000000000017941 */ /* 0x000fea0003800200 */
.L_x_3:
[----:B-----5:R1:W-:Y:S01]  /*0530*/  STS [R19], R4 ;  /* 0x0000000413007388 */ /* 0x0203e20000000800 */
[----:B------:R-:W-:-:S13]  /*0540*/  ISETP.GE.AND P2, PT, R13, UR10, PT ;  /* 0x0000000a0d007c0c */ /* 0x000fda000bf46270 */
[----:B-1----:R-:W-:Y:S05]  /*0550*/  @P2 BRA `(.L_x_5) ;  /* 0x0000000000182947 */ /* 0x002fea0003800000 */
[----:B0-----:R-:W0:Y:S01]  /*0560*/  LDC.64 R4, c[0x0][0x390] ;  /* 0x0000e400ff047b82 */ /* 0x001e220000000a00 */
[----:B------:R-:W-:-:S05]  /*0570*/  IADD3 R23, PT, PT, R17, R16, RZ ;  /* 0x0000001011177210 */ /* 0x000fca0007ffe0ff */
[----:B0-----:R-:W-:-:S05]  /*0580*/  IMAD.WIDE R4, R23, 0x4, R4 ;  /* 0x0000000417047825 */ /* 0x001fca00078e0204 */
[----:B------:R1:W5:Y:S01]  /*0590*/  LDG.E R23, desc[UR6][R4.64] ;  /* 0x0000000604177981 */ /* 0x000362000c1e1900 */
[----:B------:R-:W-:Y:S05]  /*05a0*/  BRA `(.L_x_5) ;  /* 0x0000000000047947 */ /* 0x000fea0003800000 */
.L_x_2:
[----:B------:R2:W-:Y:S02]  /*05b0*/  STS [R19], RZ ;  /* 0x000000ff13007388 */ /* 0x0005e40000000800 */
.L_x_5:
[----:B------:R-:W-:Y:S05]  /*05c0*/  BSYNC.RECONVERGENT B0 ;  /* 0x0000000000007941 */ /* 0x000fea0003800200 */
.L_x_1:
[----:B-----5:R3:W-:Y:S01]  /*05d0*/  STS [R8], R23 ;  /* 0x0000001708007388 */ /* 0x0207e20000000800 */
[----:B------:R-:W-:Y:S01]  /*05e0*/  BSSY.RECONVERGENT B0, `(.L_x_6) ;  /* 0x0000043000007945 */ /* 0x000fe20003800200 */
[----:B------:R-:W-:Y:S06]  /*05f0*/  BAR.SYNC.DEFER_BLOCKING 0x0 ;  /* 0x0000000000007b1d */ /* 0x000fec0000010000 */
[----:B------:R-:W-:Y:S05]  /*0600*/  @!P0 BRA `(.L_x_7) ;  /* 0x0000000400008947 */ /* 0x000fea0003800000 */
[----:B------:R-:W-:Y:S04]  /*0610*/  LDS R22, [R21] ;  /* 0x0000000015167984 */ /* 0x000fe80000000800 */
[----:B---3--:R-:W3:Y:S04]  /*0620*/  LDS R23, [R20] ;  /* 0x0000000014177984 */ /* 0x008ee80000000800 */
[----:B------:R-:W-:Y:S04]  /*0630*/  LDS R26, [R21+0x40] ;  /* 0x00004000151a7984 */ /* 0x000fe80000000800 */
[----:B------:R-:W4:Y:S04]  /*0640*/  LDS R27, [R20+0x40] ;  /* 0x00004000141b7984 */ /* 0x000f280000000800 */
[----:B-1----:R-:W-:Y:S04]  /*0650*/  LDS R4, [R21+0x80] ;  /* 0x0000800015047984 */ /* 0x002fe80000000800 */
[----:B0-----:R-:W0:Y:S01]  /*0660*/  LDS R5, [R20+0x80] ;  /* 0x0000800014057984 */ /* 0x001e220000000800 */
[----:B---3--:R-:W-:-:S03]  /*0670*/  FADD R25, R22, -R23 ;  /* 0x8000001716197221 */ /* 0x008fc60000000000 */
[----:B------:R-:W-:Y:S01]  /*0680*/  LDS R22, [R21+0xc0] ;  /* 0x0000c00015167984 */ /* 0x000fe20000000800 */
[----:B------:R-:W-:-:S03]  /*0690*/  FFMA R24, R25, R25, R12 ;  /* 0x0000001919187223 */ /* 0x000fc6000000000c */
[----:B------:R-:W1:Y:S01]  /*06a0*/  LDS R23, [R20+0xc0] ;  /* 0x0000c00014177984 */ /* 0x000e620000000800 */
[----:B----4-:R-:W-:-:S03]  /*06b0*/  FADD R27, R26, -R27 ;  /* 0x8000001b1a1b7221 */ /* 0x010fc60000000000 */
[----:B------:R-:W-:Y:S01]  /*06c0*/  LDS R12, [R21+0x100] ;  /* 0x00010000150c7984 */ /* 0x000fe20000000800 */
[----:B------:R-:W-:-:S03]  /*06d0*/  FFMA R24, R27, R27, R24 ;  /* 0x0000001b1b187223 */ /* 0x000fc60000000018 */
[----:B------:R-:W3:Y:S01]  /*06e0*/  LDS R25, [R20+0x100] ;  /* 0x0001000014197984 */ /* 0x000ee20000000800 */
[----:B0-----:R-:W-:-:S03]  /*06f0*/  FADD R27, R4, -R5 ;  /* 0x80000005041b7221 */ /* 0x001fc60000000000 */
[----:B------:R-:W-:Y:S01]  /*0700*/  LDS R4, [R21+0x140] ;  /* 0x0001400015047984 */ /* 0x000fe20000000800 */
[----:B------:R-:W-:-:S03]  /*0710*/  FFMA R24, R27, R27, R24 ;  /* 0x0000001b1b187223 */ /* 0x000fc60000000018 */
[----:B------:R-:W0:Y:S01]  /*0720*/  LDS R5, [R20+0x140] ;  /* 0x0001400014057984 */ /* 0x000e220000000800 */
[----:B-1----:R-:W-:-:S03]  /*0730*/  FADD R27, R22, -R23 ;  /* 0x80000017161b7221 */ /* 0x002fc60000000000 */
[----:B------:R-:W-:Y:S01]  /*0740*/  LDS R22, [R21+0x180] ;  /* 0x0001800015167984 */ /* 0x000fe20000000800 */
[----:B------:R-:W-:-:S03]  /*0750*/  FFMA R24, R27, R27, R24 ;  /* 0x0000001b1b187223 */ /* 0x000fc60000000018 */
[----:B------:R-:W1:Y:S01]  /*0760*/  LDS R23, [R20+0x180] ;  /* 0x0001800014177984 */ /* 0x000e620000000800 */
[----:B---3--:R-:W-:-:S03]  /*0770*/  FADD R27, R12, -R25 ;  /* 0x800000190c1b7221 */ /* 0x008fc60000000000 */
        /* <DEDUP_REMOVED lines=25> */
[----:B------:R-:W-:Y:S01]  /*0910*/  FFMA R24, R25, R25, R24 ;  /* 0x0000001919187223 */ /* 0x000fe20000000018 */
[----:B0-----:R-:W-:Y:S02]  /*0920*/  FADD R25, R5, -R4 ;  /* 0x8000000405197221 */ /* 0x001fe40000000000 */
[----:B------:R-:W-:Y:S02]  /*0930*/  LDS R5, [R21+0x340] ;  /* 0x0003400015057984 */ /* 0x000fe40000000800 */
[----:B------:R-:W-:Y:S02]  /*0940*/  FFMA R24, R25, R25, R24 ;  /* 0x0000001919187223 */ /* 0x000fe40000000018 */
[----:B------:R-:W0:Y:S04]  /*0950*/  LDS R4, [R20+0x340] ;  /* 0x0003400014047984 */ /* 0x000e280000000800 */
[----:B------:R-:W3:Y:S01]  /*0960*/  LDS R25, [R21+0x380] ;  /* 0x0003800015197984 */ /* 0x000ee20000000800 */
[----:B-1----:R-:W-:-:S03]  /*0970*/  FADD R27, R22, -R23 ;  /* 0x80000017161b7221 */ /* 0x002fc60000000000 */
[----:B------:R-:W-:Y:S01]  /*0980*/  LDS R22, [R21+0x3c0] ;  /* 0x0003c00015167984 */ /* 0x000fe20000000800 */
[----:B------:R-:W-:-:S03]  /*0990*/  FFMA R24, R27, R27, R24 ;  /* 0x0000001b1b187223 */ /* 0x000fc60000000018 */
[----:B------:R-:W1:Y:S01]  /*09a0*/  LDS R23, [R20+0x3c0] ;  /* 0x0003c00014177984 */ /* 0x000e620000000800 */
[----:B0-----:R-:W-:-:S04]  /*09b0*/  FADD R5, R5, -R4 ;  /* 0x8000000405057221 */ /* 0x001fc80000000000 */
[----:B------:R-:W-:Y:S01]  /*09c0*/  FFMA R24, R5, R5, R24 ;  /* 0x0000000505187223 */ /* 0x000fe20000000018 */
[----:B---3--:R-:W-:-:S04]  /*09d0*/  FADD R25, R25, -R12 ;  /* 0x8000000c19197221 */ /* 0x008fc80000000000 */
[----:B------:R-:W-:Y:S01]  /*09e0*/  FFMA R24, R25, R25, R24 ;  /* 0x0000001919187223 */ /* 0x000fe20000000018 */
[----:B-1----:R-:W-:-:S04]  /*09f0*/  FADD R23, R22, -R23 ;  /* 0x8000001716177221 */ /* 0x002fc80000000000 */
[----:B------:R-:W-:-:S07]  /*0a00*/  FFMA R12, R23, R23, R24 ;  /* 0x00000017170c7223 */ /* 0x000fce0000000018 */
.L_x_7:
[----:B------:R-:W-:Y:S05]  /*0a10*/  BSYNC.RECONVERGENT B0 ;  /* 0x0000000000007941 */ /* 0x000fea0003800200 */
.L_x_6:
[----:B------:R-:W-:Y:S06]  /*0a20*/  BAR.SYNC.DEFER_BLOCKING 0x0 ;  /* 0x0000000000007b1d */ /* 0x000fec0000010000 */
[----:B01----:R-:W0:Y:S04]  /*0a30*/  LDS.64 R4, [UR8+0x808] ;  /* 0x00080808ff047984 */ /* 0x003e280008000a00 */
[----:B------:R-:W1:Y:S01]  /*0a40*/  LDS R22, [UR8+0x810] ;  /* 0x00081008ff167984 */ /* 0x000e620008000800 */
[----:B0-----:R-:W-:-:S02]  /*0a50*/  IADD3 R7, PT, PT, R4, R7, RZ ;  /* 0x0000000704077210 */ /* 0x001fc40007ffe0ff */
[----:B------:R-:W-:Y:S02]  /*0a60*/  IADD3 R16, PT, PT, R16, R5, RZ ;  /* 0x0000000510107210 */ /* 0x000fe40007ffe0ff */
[----:B-1----:R-:W-:-:S13]  /*0a70*/  ISETP.GT.AND P2, PT, R7, R22, PT ;  /* 0x000000160700720c */ /* 0x002fda0003f44270 */
[----:B------:R-:W-:Y:S05]  /*0a80*/  @!P2 BRA `(.L_x_8) ;  /* 0xfffffff80038a947 */ /* 0x000fea000383ffff */
.L_x_0:
[----:B------:R-:W1:Y:S02]  /*0a90*/  LDCU UR11, c[0x0][0x398] ;  /* 0x00007300ff0b77ac */ /* 0x000e640008000800 */
[----:B-1----:R-:W-:-:S04]  /*0aa0*/  ISETP.GE.AND P0, PT, R13, UR11, PT ;  /* 0x0000000b0d007c0c */ /* 0x002fc8000bf06270 */
[----:B------:R-:W-:-:S13]  /*0ab0*/  ISETP.GE.OR P0, PT, R9, R0, P0 ;  /* 0x000000000900720c */ /* 0x000fda0000706670 */
[----:B------:R-:W-:Y:S05]  /*0ac0*/  @P0 EXIT ;  /* 0x000000000000094d */ /* 0x000fea0003800000 */
[----:B------:R-:W1:Y:S01]  /*0ad0*/  S2UR UR5, SR_CgaCtaId ;  /* 0x00000000000579c3 */ /* 0x000e620000008800 */
[----:B------:R-:W-:-:S07]  /*0ae0*/  UMOV UR4, 0x400 ;  /* 0x0000040000047882 */ /* 0x000fce0000000000 */
[----:B0-----:R-:W0:Y:S01]  /*0af0*/  LDC.64 R2, c[0x0][0x3a0] ;  /* 0x0000e800ff027b82 */ /* 0x001e220000000a00 */
[----:B-1----:R-:W-:-:S09]  /*0b00*/  ULEA UR4, UR5, UR4, 0x18 ;  /* 0x0000000405047291 */ /* 0x002fd2000f8ec0ff */
[----:B------:R-:W1:Y:S02]  /*0b10*/  LDS.64 R4, [UR4+0x800] ;  /* 0x00080004ff047984 */ /* 0x000e640008000a00 */
[----:B-1----:R-:W-:Y:S02]  /*0b20*/  IADD3 R11, PT, PT, R11, R4, RZ ;  /* 0x000000040b0b7210 */ /* 0x002fe40007ffe0ff */
[----:B------:R-:W-:-:S05]  /*0b30*/  IADD3 R10, PT, PT, R10, R5, RZ ;  /* 0x000000050a0a7210 */ /* 0x000fca0007ffe0ff */
[----:B------:R-:W-:-:S04]  /*0b40*/  IMAD R11, R11, UR11, R10 ;  /* 0x0000000b0b0b7c24 */ /* 0x000fc8000f8e020a */
[----:B0-----:R-:W-:-:S05]  /*0b50*/  IMAD.WIDE R2, R11, 0x4, R2 ;  /* 0x000000040b027825 */ /* 0x001fca00078e0202 */
[----:B------:R-:W-:Y:S01]  /*0b60*/  STG.E desc[UR6][R2.64], R12 ;  /* 0x0000000c02007986 */ /* 0x000fe2000c101906 */
[----:B------:R-:W-:Y:S05]  /*0b70*/  EXIT ;  /* 0x000000000000794d */ /* 0x000fea0003800000 */
.L_x_9:
[----:B------:R-:W-:-:S00]  /*0b80*/  BRA `(.L_x_9) ;  /* 0xfffffffc00fc7947 */ /* 0x000fc0000383ffff */
[----:B------:R-:W-:-:S00]  /*0b90*/  NOP ;  /* 0x0000000000007918 */ /* 0x000fc00000000000 */
        /* <DEDUP_REMOVED lines=14> */
.L_x_10:


//--------------------- .nv.shared.cuComputeDistanceGlobal --------------------------
	.section	.nv.shared.cuComputeDistanceGlobal,"aw",@nobits
	.sectionflags	@""
	.align	4
.nv.shared.cuComputeDistanceGlobal:
	.zero		3092


//--------------------- .nv.shared.reserved.0     --------------------------
	.section	.nv.shared.reserved.0,"aw",@nobits
	.weak		__nv_reservedSMEM_offset_0_alias
	.size		__nv_reservedSMEM_offset_0_alias, 0, 64
	.other		__nv_reservedSMEM_offset_0_alias,@"STO_CUDA_RESERVED_SHARED STV_DEFAULT"
__nv_reservedSMEM_offset_0_alias:
	.zero		0
	.zero		64


//--------------------- .nv.constant0.cuComputeDistanceGlobal --------------------------
	.section	.nv.constant0.cuComputeDistanceGlobal,"a",@progbits
	.sectionflags	@""
	.align	4
.nv.constant0.cuComputeDistanceGlobal:
	.zero		936


//--------------------- SYMBOLS --------------------------

	.type		.nv.reservedSmem.offset0,@object
	.size		.nv.reservedSmem.offset0,0x4
	.type		.nv.reservedSmem.cap,@object
	.size		.nv.reservedSmem.cap,0x4
